//
// Generated by NVIDIA NVVM Compiler
//
// Compiler Build ID: CL-36424714
// Cuda compilation tools, release 13.0, V13.0.88
// Based on NVVM 20.0.0
//

.version 9.0
.target sm_100
.address_size 64

	// .globl	_Z11convolutionPiS_S_ii
// _ZZ11convolutionPiS_S_iiE5value has been demoted

.visible .entry _Z11convolutionPiS_S_ii(
	.param .u64 .ptr .align 1 _Z11convolutionPiS_S_ii_param_0,
	.param .u64 .ptr .align 1 _Z11convolutionPiS_S_ii_param_1,
	.param .u64 .ptr .align 1 _Z11convolutionPiS_S_ii_param_2,
	.param .u32 _Z11convolutionPiS_S_ii_param_3,
	.param .u32 _Z11convolutionPiS_S_ii_param_4
)
{
	.reg .pred 	%p<26>;
	.reg .b32 	%r<66>;
	.reg .b64 	%rd<28>;
	// demoted variable
	.shared .align 4 .u32 _ZZ11convolutionPiS_S_iiE5value;
	ld.param.u64 	%rd10, [_Z11convolutionPiS_S_ii_param_0];
	ld.param.u64 	%rd11, [_Z11convolutionPiS_S_ii_param_1];
	ld.param.u64 	%rd12, [_Z11convolutionPiS_S_ii_param_2];
	ld.param.u32 	%r23, [_Z11convolutionPiS_S_ii_param_3];
	ld.param.u32 	%r24, [_Z11convolutionPiS_S_ii_param_4];
	cvta.to.global.u64 	%rd1, %rd10;
	cvta.to.global.u64 	%rd2, %rd11;
	cvta.to.global.u64 	%rd13, %rd12;
	mov.u32 	%r25, %ctaid.x;
	mov.u32 	%r26, %ntid.x;
	mul.lo.s32 	%r1, %r25, %r26;
	mov.u32 	%r2, %tid.x;
	add.s32 	%r3, %r1, %r2;
	shr.u32 	%r27, %r24, 31;
	add.s32 	%r28, %r24, %r27;
	shr.s32 	%r29, %r28, 1;
	neg.s32 	%r4, %r29;
	mul.wide.s32 	%rd14, %r3, 4;
	add.s64 	%rd3, %rd13, %rd14;
	mov.b32 	%r30, 0;
	st.global.u32 	[%rd3], %r30;
	setp.lt.s32 	%p1, %r24, 1;
	@%p1 bra 	$L__BB0_27;
	and.b32  	%r5, %r24, 3;
	setp.lt.u32 	%p2, %r24, 4;
	mov.b32 	%r63, 0;
	@%p2 bra 	$L__BB0_20;
	and.b32  	%r63, %r24, 2147483644;
	neg.s32 	%r62, %r63;
	add.s32 	%r32, %r2, %r4;
	add.s32 	%r33, %r32, %r1;
	add.s32 	%r61, %r33, 3;
	add.s64 	%rd26, %rd2, 8;
$L__BB0_3:
	setp.ne.s32 	%p3, %r3, 0;
	@%p3 bra 	$L__BB0_5;
	ld.global.u32 	%r34, [%rd26+-8];
	st.shared.u32 	[_ZZ11convolutionPiS_S_iiE5value], %r34;
$L__BB0_5:
	bar.sync 	0;
	add.s32 	%r11, %r61, -2;
	add.s32 	%r12, %r61, -3;
	setp.lt.s32 	%p4, %r12, 0;
	setp.ge.s32 	%p5, %r12, %r23;
	or.pred  	%p6, %p4, %p5;
	@%p6 bra 	$L__BB0_7;
	mul.wide.u32 	%rd15, %r12, 4;
	add.s64 	%rd16, %rd1, %rd15;
	ld.global.u32 	%r35, [%rd16];
	ld.shared.u32 	%r36, [_ZZ11convolutionPiS_S_iiE5value];
	ld.global.u32 	%r37, [%rd3];
	mad.lo.s32 	%r38, %r36, %r35, %r37;
	st.global.u32 	[%rd3], %r38;
$L__BB0_7:
	setp.ne.s32 	%p7, %r3, 0;
	bar.sync 	0;
	@%p7 bra 	$L__BB0_9;
	ld.global.u32 	%r39, [%rd26+-4];
	st.shared.u32 	[_ZZ11convolutionPiS_S_iiE5value], %r39;
$L__BB0_9:
	bar.sync 	0;
	setp.lt.s32 	%p8, %r11, 0;
	setp.ge.s32 	%p9, %r11, %r23;
	or.pred  	%p10, %p8, %p9;
	@%p10 bra 	$L__BB0_11;
	mul.wide.u32 	%rd17, %r11, 4;
	add.s64 	%rd18, %rd1, %rd17;
	ld.global.u32 	%r40, [%rd18];
	ld.shared.u32 	%r41, [_ZZ11convolutionPiS_S_iiE5value];
	ld.global.u32 	%r42, [%rd3];
	mad.lo.s32 	%r43, %r41, %r40, %r42;
	st.global.u32 	[%rd3], %r43;
$L__BB0_11:
	setp.ne.s32 	%p11, %r3, 0;
	bar.sync 	0;
	@%p11 bra 	$L__BB0_13;
	ld.global.u32 	%r44, [%rd26];
	st.shared.u32 	[_ZZ11convolutionPiS_S_iiE5value], %r44;
$L__BB0_13:
	bar.sync 	0;
	add.s32 	%r13, %r11, 1;
	setp.lt.s32 	%p12, %r13, 0;
	setp.ge.s32 	%p13, %r13, %r23;
	or.pred  	%p14, %p12, %p13;
	@%p14 bra 	$L__BB0_15;
	mul.wide.u32 	%rd19, %r13, 4;
	add.s64 	%rd20, %rd1, %rd19;
	ld.global.u32 	%r45, [%rd20];
	ld.shared.u32 	%r46, [_ZZ11convolutionPiS_S_iiE5value];
	ld.global.u32 	%r47, [%rd3];
	mad.lo.s32 	%r48, %r46, %r45, %r47;
	st.global.u32 	[%rd3], %r48;
$L__BB0_15:
	setp.ne.s32 	%p15, %r3, 0;
	bar.sync 	0;
	@%p15 bra 	$L__BB0_17;
	ld.global.u32 	%r49, [%rd26+4];
	st.shared.u32 	[_ZZ11convolutionPiS_S_iiE5value], %r49;
$L__BB0_17:
	bar.sync 	0;
	setp.lt.s32 	%p16, %r61, 0;
	setp.ge.s32 	%p17, %r61, %r23;
	or.pred  	%p18, %p16, %p17;
	@%p18 bra 	$L__BB0_19;
	mul.wide.u32 	%rd21, %r61, 4;
	add.s64 	%rd22, %rd1, %rd21;
	ld.global.u32 	%r50, [%rd22];
	ld.shared.u32 	%r51, [_ZZ11convolutionPiS_S_iiE5value];
	ld.global.u32 	%r52, [%rd3];
	mad.lo.s32 	%r53, %r51, %r50, %r52;
	st.global.u32 	[%rd3], %r53;
$L__BB0_19:
	bar.sync 	0;
	add.s32 	%r62, %r62, 4;
	add.s32 	%r61, %r61, 4;
	add.s64 	%rd26, %rd26, 16;
	setp.ne.s32 	%p19, %r62, 0;
	@%p19 bra 	$L__BB0_3;
$L__BB0_20:
	setp.eq.s32 	%p20, %r5, 0;
	@%p20 bra 	$L__BB0_27;
	add.s32 	%r54, %r2, %r63;
	add.s32 	%r55, %r54, %r4;
	add.s32 	%r65, %r55, %r1;
	mul.wide.u32 	%rd23, %r63, 4;
	add.s64 	%rd27, %rd2, %rd23;
	neg.s32 	%r64, %r5;
$L__BB0_22:
	.pragma "nounroll";
	setp.ne.s32 	%p21, %r3, 0;
	@%p21 bra 	$L__BB0_24;
	ld.global.u32 	%r56, [%rd27];
	st.shared.u32 	[_ZZ11convolutionPiS_S_iiE5value], %r56;
$L__BB0_24:
	bar.sync 	0;
	setp.lt.s32 	%p22, %r65, 0;
	setp.ge.s32 	%p23, %r65, %r23;
	or.pred  	%p24, %p22, %p23;
	@%p24 bra 	$L__BB0_26;
	mul.wide.u32 	%rd24, %r65, 4;
	add.s64 	%rd25, %rd1, %rd24;
	ld.global.u32 	%r57, [%rd25];
	ld.shared.u32 	%r58, [_ZZ11convolutionPiS_S_iiE5value];
	ld.global.u32 	%r59, [%rd3];
	mad.lo.s32 	%r60, %r58, %r57, %r59;
	st.global.u32 	[%rd3], %r60;
$L__BB0_26:
	bar.sync 	0;
	add.s32 	%r65, %r65, 1;
	add.s64 	%rd27, %rd27, 4;
	add.s32 	%r64, %r64, 1;
	setp.ne.s32 	%p25, %r64, 0;
	@%p25 bra 	$L__BB0_22;
$L__BB0_27:
	ret;

}


// ===== COMPILED SASS (sm_100) =====

	.target	sm_100

	.elftype	@"ET_EXEC"


//--------------------- .note.nv.tkinfo           --------------------------
	.section	.note.nv.tkinfo,"",@"SHT_NOTE"
	.sectionflags	@"SHF_NOTE_NV_TKINFO"
	.tkinfo
        /*0018*/ 	.word	0x00000002
        /*0030*/ 	.string	""
        /*0030*/ 	.string	"ptxas"
        /*0030*/ 	.string	"Cuda compilation tools, release 13.0, V13.0.88"
        /*0030*/ 	.string	"Build cuda_13.0.r13.0/compiler.36424714_0"
        /*0030*/ 	.string	"-arch sm_100 -m 64 "



//--------------------- .note.nv.cuinfo           --------------------------
	.section	.note.nv.cuinfo,"",@"SHT_NOTE"
	.sectionflags	@"SHF_NOTE_NV_CUINFO"
        /*0018*/ 	.short	0x0002
        /*001a*/ 	.short	0x0064
        /*001c*/ 	.short	0x0082
	.zero		2


//--------------------- .nv.info                  --------------------------
	.section	.nv.info,"",@"SHT_CUDA_INFO"
	.align	4


	//----- nvinfo : EIATTR_REGCOUNT
	.align		4
        /*0000*/ 	.byte	0x04, 0x2f
        /*0002*/ 	.short	(.L_1 - .L_0)
	.align		4
.L_0:
        /*0004*/ 	.word	index@(_Z11convolutionPiS_S_ii)
        /*0008*/ 	.word	0x00000016


	//----- nvinfo : EIATTR_FRAME_SIZE
	.align		4
.L_1:
        /*000c*/ 	.byte	0x04, 0x11
        /*000e*/ 	.short	(.L_3 - .L_2)
	.align		4
.L_2:
        /*0010*/ 	.word	index@(_Z11convolutionPiS_S_ii)
        /*0014*/ 	.word	0x00000000


	//----- nvinfo : EIATTR_MIN_STACK_SIZE
	.align		4
.L_3:
        /*0018*/ 	.byte	0x04, 0x12
        /*001a*/ 	.short	(.L_5 - .L_4)
	.align		4
.L_4:
        /*001c*/ 	.word	index@(_Z11convolutionPiS_S_ii)
        /*0020*/ 	.word	0x00000000
.L_5:


//--------------------- .nv.compat                --------------------------
	.section	.nv.compat,"",@"SHT_CUDA_COMPAT_INFO"
	.align	4
        /*0000*/ 	.byte	0x02, 0x09, 0x00, 0x00, 0x02, 0x02, 0x01, 0x00, 0x02, 0x05, 0x05, 0x00, 0x03, 0x07, 0x01, 0x01
        /*0010*/ 	.byte	0x02, 0x03, 0x00, 0x00, 0x02, 0x06, 0x01, 0x00, 0x04, 0x0b, 0x08, 0x00, 0x09, 0x00, 0x00, 0x00
        /*0020*/ 	.byte	0x00, 0x00, 0x00, 0x00


//--------------------- .nv.info._Z11convolutionPiS_S_ii --------------------------
	.section	.nv.info._Z11convolutionPiS_S_ii,"",@"SHT_CUDA_INFO"
	.sectionflags	@""
	.align	4


	//----- nvinfo : EIATTR_CUDA_API_VERSION
	.align		4
        /*0000*/ 	.byte	0x04, 0x37
        /*0002*/ 	.short	(.L_7 - .L_6)
.L_6:
        /*0004*/ 	.word	0x00000082


	//----- nvinfo : EIATTR_KPARAM_INFO
	.align		4
.L_7:
        /*0008*/ 	.byte	0x04, 0x17
        /*000a*/ 	.short	(.L_9 - .L_8)
.L_8:
        /*000c*/ 	.word	0x00000000
        /*0010*/ 	.short	0x0004
        /*0012*/ 	.short	0x001c
        /*0014*/ 	.byte	0x00, 0xf0, 0x11, 0x00


	//----- nvinfo : EIATTR_KPARAM_INFO
	.align		4
.L_9:
        /*0018*/ 	.byte	0x04, 0x17
        /*001a*/ 	.short	(.L_11 - .L_10)
.L_10:
        /*001c*/ 	.word	0x00000000
        /*0020*/ 	.short	0x0003
        /*0022*/ 	.short	0x0018
        /*0024*/ 	.byte	0x00, 0xf0, 0x11, 0x00


	//----- nvinfo : EIATTR_KPARAM_INFO
	.align		4
.L_11:
        /*0028*/ 	.byte	0x04, 0x17
        /*002a*/ 	.short	(.L_13 - .L_12)
.L_12:
        /*002c*/ 	.word	0x00000000
        /*0030*/ 	.short	0x0002
        /*0032*/ 	.short	0x0010
        /*0034*/ 	.byte	0x00, 0xf5, 0x21, 0x00


	//----- nvinfo : EIATTR_KPARAM_INFO
	.align		4
.L_13:
        /*0038*/ 	.byte	0x04, 0x17
        /*003a*/ 	.short	(.L_15 - .L_14)
.L_14:
        /*003c*/ 	.word	0x00000000
        /*0040*/ 	.short	0x0001
        /*0042*/ 	.short	0x0008
        /*0044*/ 	.byte	0x00, 0xf5, 0x21, 0x00


	//----- nvinfo : EIATTR_KPARAM_INFO
	.align		4
.L_15:
        /*0048*/ 	.byte	0x04, 0x17
        /*004a*/ 	.short	(.L_17 - .L_16)
.L_16:
        /*004c*/ 	.word	0x00000000
        /*0050*/ 	.short	0x0000
        /*0052*/ 	.short	0x0000
        /*0054*/ 	.byte	0x00, 0xf5, 0x21, 0x00


	//----- nvinfo : EIATTR_SPARSE_MMA_MASK
	.align		4
.L_17:
        /*0058*/ 	.byte	0x03, 0x50
        /*005a*/ 	.short	0x0000


	//----- nvinfo : EIATTR_MAXREG_COUNT
	.align		4
        /*005c*/ 	.byte	0x03, 0x1b
        /*005e*/ 	.short	0x00ff


	//----- nvinfo : EIATTR_NUM_BARRIERS
	.align		4
        /*0060*/ 	.byte	0x02, 0x4c
        /*0062*/ 	.byte	0x01
	.zero		1


	//----- nvinfo : EIATTR_MERCURY_ISA_VERSION
	.align		4
        /*0064*/ 	.byte	0x03, 0x5f
        /*0066*/ 	.short	0x0101


	//----- nvinfo : EIATTR_VRC_CTA_INIT_COUNT
	.align		4
        /*0068*/ 	.byte	0x02, 0x4a
	.zero		1
	.zero		1


	//----- nvinfo : EIATTR_EXIT_INSTR_OFFSETS
	.align		4
        /*006c*/ 	.byte	0x04, 0x1c
        /*006e*/ 	.short	(.L_19 - .L_18)


	//   ....[0]....
.L_18:
        /*0070*/ 	.word	0x000000c0


	//   ....[1]....
        /*0074*/ 	.word	0x00000750


	//   ....[2]....
        /*0078*/ 	.word	0x000009a0


	//----- nvinfo : EIATTR_CBANK_PARAM_SIZE
	.align		4
.L_19:
        /*007c*/ 	.byte	0x03, 0x19
        /*007e*/ 	.short	0x0020


	//----- nvinfo : EIATTR_PARAM_CBANK
	.align		4
        /*0080*/ 	.byte	0x04, 0x0a
        /*0082*/ 	.short	(.L_21 - .L_20)
	.align		4
.L_20:
        /*0084*/ 	.word	index@(.nv.constant0._Z11convolutionPiS_S_ii)
        /*0088*/ 	.short	0x0380
        /*008a*/ 	.short	0x0020


	//----- nvinfo : EIATTR_SW_WAR
	.align		4
.L_21:
        /*008c*/ 	.byte	0x04, 0x36
        /*008e*/ 	.short	(.L_23 - .L_22)
.L_22:
        /*0090*/ 	.word	0x00000008
.L_23:


//--------------------- .nv.callgraph             --------------------------
	.section	.nv.callgraph,"",@"SHT_CUDA_CALLGRAPH"
	.align	4
	.sectionentsize	8
	.align		4
        /*0000*/ 	.word	0x00000000
	.align		4
        /*0004*/ 	.word	0xffffffff
	.align		4
        /*0008*/ 	.word	0x00000000
	.align		4
        /*000c*/ 	.word	0xfffffffe
	.align		4
        /*0010*/ 	.word	0x00000000
	.align		4
        /*0014*/ 	.word	0xfffffffd
	.align		4
        /*0018*/ 	.word	0x00000000
	.align		4
        /*001c*/ 	.word	0xfffffffc


//--------------------- .text._Z11convolutionPiS_S_ii --------------------------
	.section	.text._Z11convolutionPiS_S_ii,"ax",@progbits
	.align	128
        .global         _Z11convolutionPiS_S_ii
        .type           _Z11convolutionPiS_S_ii,@function
        .size           _Z11convolutionPiS_S_ii,(.L_x_4 - _Z11convolutionPiS_S_ii)
        .other          _Z11convolutionPiS_S_ii,@"STO_CUDA_ENTRY STV_DEFAULT"
_Z11convolutionPiS_S_ii:
.text._Z11convolutionPiS_S_ii:
[----:B------:R-:W-:Y:S01]  /*0000*/  LDC R1, c[0x0][0x37c] ;  /* 0x0000df00ff017b82 */ /* 0x000fe20000000800 */
[----:B------:R-:W0:Y:S07]  /*0010*/  S2R R6, SR_TID.X ;  /* 0x0000000000067919 */ /* 0x000e2e0000002100 */
[----:B------:R-:W1:Y:S01]  /*0020*/  S2UR UR4, SR_CTAID.X ;  /* 0x00000000000479c3 */ /* 0x000e620000002500 */
[----:B------:R-:W1:Y:S01]  /*0030*/  LDCU UR5, c[0x0][0x360] ;  /* 0x00006c00ff0577ac */ /* 0x000e620008000800 */
[----:B------:R-:W2:Y:S06]  /*0040*/  LDCU.64 UR8, c[0x0][0x358] ;  /* 0x00006b00ff0877ac */ /* 0x000eac0008000a00 */
[----:B------:R-:W3:Y:S08]  /*0050*/  LDC R4, c[0x0][0x39c] ;  /* 0x0000e700ff047b82 */ /* 0x000ef00000000800 */
[----:B------:R-:W4:Y:S01]  /*0060*/  LDC.64 R2, c[0x0][0x390] ;  /* 0x0000e400ff027b82 */ /* 0x000f220000000a00 */
[----:B-1----:R-:W-:-:S06]  /*0070*/  UIMAD UR4, UR4, UR5, URZ ;  /* 0x00000005040472a4 */ /* 0x002fcc000f8e02ff */
[----:B0-----:R-:W-:Y:S01]  /*0080*/  VIADD R0, R6, UR4 ;  /* 0x0000000406007c36 */ /* 0x001fe20008000000 */
[----:B---3--:R-:W-:-:S03]  /*0090*/  ISETP.GE.AND P0, PT, R4, 0x1, PT ;  /* 0x000000010400780c */ /* 0x008fc60003f06270 */
[----:B----4-:R-:W-:-:S05]  /*00a0*/  IMAD.WIDE R2, R0, 0x4, R2 ;  /* 0x0000000400027825 */ /* 0x010fca00078e0202 */
[----:B--2---:R0:W-:Y:S05]  /*00b0*/  STG.E desc[UR8][R2.64], RZ ;  /* 0x000000ff02007986 */ /* 0x0041ea000c101908 */
[----:B------:R-:W-:Y:S05]  /*00c0*/  @!P0 EXIT ;  /* 0x000000000000894d */ /* 0x000fea0003800000 */
[C---:B------:R-:W-:Y:S01]  /*00d0*/  ISETP.GE.U32.AND P0, PT, R4.reuse, 0x4, PT ;  /* 0x000000040400780c */ /* 0x040fe20003f06070 */
[----:B------:R-:W-:Y:S01]  /*00e0*/  IMAD.MOV.U32 R9, RZ, RZ, RZ ;  /* 0x000000ffff097224 */ /* 0x000fe200078e00ff */
[C---:B------:R-:W-:Y:S02]  /*00f0*/  LOP3.LUT R7, R4.reuse, 0x3, RZ, 0xc0, !PT ;  /* 0x0000000304077812 */ /* 0x040fe400078ec0ff */
[----:B------:R-:W-:Y:S02]  /*0100*/  LEA.HI R11, R4, R4, RZ, 0x1 ;  /* 0x00000004040b7211 */ /* 0x000fe400078f08ff */
[----:B------:R-:W-:Y:S02]  /*0110*/  ISETP.NE.AND P1, PT, R7, RZ, PT ;  /* 0x000000ff0700720c */ /* 0x000fe40003f25270 */
[----:B------:R-:W-:-:S05]  /*0120*/  SHF.R.S32.HI R11, RZ, 0x1, R11 ;  /* 0x00000001ff0b7819 */ /* 0x000fca000001140b */
[----:B------:R-:W-:Y:S06]  /*0130*/  @!P0 BRA `(.L_x_0) ;  /* 0x0000000400848947 */ /* 0x000fec0003800000 */
[----:B------:R-:W1:Y:S01]  /*0140*/  LDCU.64 UR6, c[0x0][0x388] ;  /* 0x00007100ff0677ac */ /* 0x000e620008000a00 */
[----:B------:R-:W-:Y:S02]  /*0150*/  LOP3.LUT R9, R4, 0x7ffffffc, RZ, 0xc0, !PT ;  /* 0x7ffffffc04097812 */ /* 0x000fe400078ec0ff */
[----:B------:R-:W-:Y:S01]  /*0160*/  IADD3 R8, PT, PT, R6, UR4, -R11 ;  /* 0x0000000406087c10 */ /* 0x000fe2000fffe80b */
[----:B------:R-:W2:Y:S01]  /*0170*/  LDCU UR10, c[0x0][0x398] ;  /* 0x00007300ff0a77ac */ /* 0x000ea20008000800 */
[----:B------:R-:W-:Y:S01]  /*0180*/  ISETP.NE.AND P2, PT, R0, RZ, PT ;  /* 0x000000ff0000720c */ /* 0x000fe20003f45270 */
[----:B------:R-:W-:Y:S02]  /*0190*/  IMAD.MOV R10, RZ, RZ, -R9 ;  /* 0x000000ffff0a7224 */ /* 0x000fe400078e0a09 */
[----:B------:R-:W-:Y:S01]  /*01a0*/  VIADD R8, R8, 0x3 ;  /* 0x0000000308087836 */ /* 0x000fe20000000000 */
[----:B-1----:R-:W-:-:S04]  /*01b0*/  UIADD3 UR5, UP0, UPT, UR6, 0x8, URZ ;  /* 0x0000000806057890 */ /* 0x002fc8000ff1e0ff */
[----:B------:R-:W-:Y:S02]  /*01c0*/  UIADD3.X UR6, UPT, UPT, URZ, UR7, URZ, UP0, !UPT ;  /* 0x00000007ff067290 */ /* 0x000fe400087fe4ff */
[----:B------:R-:W-:-:S04]  /*01d0*/  IMAD.U32 R4, RZ, RZ, UR5 ;  /* 0x00000005ff047e24 */ /* 0x000fc8000f8e00ff */
[----:B--2---:R-:W-:-:S07]  /*01e0*/  IMAD.U32 R5, RZ, RZ, UR6 ;  /* 0x00000006ff057e24 */ /* 0x004fce000f8e00ff */
.L_x_1:
[----:B------:R-:W2:Y:S01]  /*01f0*/  @!P2 LDG.E R14, desc[UR8][R4.64+-0x8] ;  /* 0xfffff808040ea981 */ /* 0x000ea2000c1e1900 */
[----:B------:R-:W-:Y:S01]  /*0200*/  VIADD R17, R8, 0xfffffffd ;  /* 0xfffffffd08117836 */ /* 0x000fe20000000000 */
[----:B-1----:R-:W-:Y:S01]  /*0210*/  @!P2 MOV R15, 0x400 ;  /* 0x00000400000fa802 */ /* 0x002fe20000000f00 */
[----:B------:R-:W1:Y:S03]  /*0220*/  @!P2 S2R R16, SR_CgaCtaId ;  /* 0x000000000010a919 */ /* 0x000e660000008800 */
[----:B------:R-:W-:-:S04]  /*0230*/  ISETP.GE.AND P0, PT, R17, UR10, PT ;  /* 0x0000000a11007c0c */ /* 0x000fc8000bf06270 */
[----:B------:R-:W-:-:S13]  /*0240*/  ISETP.LT.OR P0, PT, R17, RZ, P0 ;  /* 0x000000ff1100720c */ /* 0x000fda0000701670 */
[----:B------:R-:W3:Y:S01]  /*0250*/  @!P0 LDC.64 R12, c[0x0][0x380] ;  /* 0x0000e000ff0c8b82 */ /* 0x000ee20000000a00 */
[----:B-1----:R-:W-:Y:S01]  /*0260*/  @!P2 LEA R15, R16, R15, 0x18 ;  /* 0x0000000f100fa211 */ /* 0x002fe200078ec0ff */
[----:B---3--:R-:W-:Y:S01]  /*0270*/  @!P0 IMAD.WIDE.U32 R12, R17, 0x4, R12 ;  /* 0x00000004110c8825 */ /* 0x008fe200078e000c */
[----:B------:R-:W1:Y:S03]  /*0280*/  @!P0 S2R R18, SR_CgaCtaId ;  /* 0x0000000000128919 */ /* 0x000e660000008800 */
[----:B--2---:R-:W-:Y:S02]  /*0290*/  @!P2 STS [R15], R14 ;  /* 0x0000000e0f00a388 */ /* 0x004fe40000000800 */
[----:B------:R-:W-:Y:S06]  /*02a0*/  BAR.SYNC.DEFER_BLOCKING 0x0 ;  /* 0x0000000000007b1d */ /* 0x000fec0000010000 */
[----:B------:R-:W2:Y:S04]  /*02b0*/  @!P0 LDG.E R16, desc[UR8][R2.64] ;  /* 0x0000000802108981 */ /* 0x000ea8000c1e1900 */
[----:B------:R-:W2:Y:S01]  /*02c0*/  @!P0 LDG.E R12, desc[UR8][R12.64] ;  /* 0x000000080c0c8981 */ /* 0x000ea2000c1e1900 */
[----:B------:R-:W-:-:S02]  /*02d0*/  @!P0 MOV R17, 0x400 ;  /* 0x0000040000118802 */ /* 0x000fc40000000f00 */
[----:B------:R-:W-:Y:S02]  /*02e0*/  ISETP.NE.AND P2, PT, R0, RZ, PT ;  /* 0x000000ff0000720c */ /* 0x000fe40003f45270 */
[----:B-1----:R-:W-:-:S05]  /*02f0*/  @!P0 LEA R18, R18, R17, 0x18 ;  /* 0x0000001112128211 */ /* 0x002fca00078ec0ff */
[----:B------:R-:W2:Y:S02]  /*0300*/  @!P0 LDS R17, [R18] ;  /* 0x0000000012118984 */ /* 0x000ea40000000800 */
[----:B--2---:R-:W-:-:S05]  /*0310*/  @!P0 IMAD R17, R12, R17, R16 ;  /* 0x000000110c118224 */ /* 0x004fca00078e0210 */
[----:B------:R-:W-:Y:S01]  /*0320*/  @!P0 STG.E desc[UR8][R2.64], R17 ;  /* 0x0000001102008986 */ /* 0x000fe2000c101908 */
[----:B------:R-:W-:Y:S06]  /*0330*/  BAR.SYNC.DEFER_BLOCKING 0x0 ;  /* 0x0000000000007b1d */ /* 0x000fec0000010000 */
[----:B------:R-:W2:Y:S01]  /*0340*/  @!P2 LDG.E R14, desc[UR8][R4.64+-0x4] ;  /* 0xfffffc08040ea981 */ /* 0x000ea2000c1e1900 */
[----:B------:R-:W-:Y:S01]  /*0350*/  VIADD R15, R8, 0xfffffffe ;  /* 0xfffffffe080f7836 */ /* 0x000fe20000000000 */
[----:B------:R-:W-:Y:S01]  /*0360*/  @!P2 MOV R16, 0x400 ;  /* 0x000004000010a802 */ /* 0x000fe20000000f00 */
        /* <DEDUP_REMOVED lines=11> */
[----:B------:R-:W-:-:S04]  /*0420*/  @!P0 MOV R15, 0x400 ;  /* 0x00000400000f8802 */ /* 0x000fc80000000f00 */
[----:B-1----:R-:W-:-:S05]  /*0430*/  @!P0 LEA R18, R18, R15, 0x18 ;  /* 0x0000000f12128211 */ /* 0x002fca00078ec0ff */
[----:B------:R-:W2:Y:S02]  /*0440*/  @!P0 LDS R15, [R18] ;  /* 0x00000000120f8984 */ /* 0x000ea40000000800 */
[----:B--2---:R-:W-:-:S05]  /*0450*/  @!P0 IMAD R15, R12, R15, R16 ;  /* 0x0000000f0c0f8224 */ /* 0x004fca00078e0210 */
[----:B------:R1:W-:Y:S01]  /*0460*/  @!P0 STG.E desc[UR8][R2.64], R15 ;  /* 0x0000000f02008986 */ /* 0x0003e2000c101908 */
[----:B------:R-:W-:Y:S06]  /*0470*/  BAR.SYNC.DEFER_BLOCKING 0x0 ;  /* 0x0000000000007b1d */ /* 0x000fec0000010000 */
[----:B------:R-:W2:Y:S01]  /*0480*/  @!P2 LDG.E R14, desc[UR8][R4.64] ;  /* 0x00000008040ea981 */ /* 0x000ea2000c1e1900 */
[----:B------:R-:W-:Y:S01]  /*0490*/  VIADD R17, R8, 0xffffffff ;  /* 0xffffffff08117836 */ /* 0x000fe20000000000 */
[----:B------:R-:W-:Y:S01]  /*04a0*/  @!P2 MOV R16, 0x400 ;  /* 0x000004000010a802 */ /* 0x000fe20000000f00 */
[----:B------:R-:W3:Y:S03]  /*04b0*/  @!P2 S2R R19, SR_CgaCtaId ;  /* 0x000000000013a919 */ /* 0x000ee60000008800 */
[----:B------:R-:W-:-:S04]  /*04c0*/  ISETP.GE.AND P0, PT, R17, UR10, PT ;  /* 0x0000000a11007c0c */ /* 0x000fc8000bf06270 */
[----:B------:R-:W-:-:S13]  /*04d0*/  ISETP.LT.OR P0, PT, R17, RZ, P0 ;  /* 0x000000ff1100720c */ /* 0x000fda0000701670 */
[----:B------:R-:W4:Y:S01]  /*04e0*/  @!P0 LDC.64 R12, c[0x0][0x380] ;  /* 0x0000e000ff0c8b82 */ /* 0x000f220000000a00 */
[----:B---3--:R-:W-:Y:S01]  /*04f0*/  @!P2 LEA R19, R19, R16, 0x18 ;  /* 0x000000101313a211 */ /* 0x008fe200078ec0ff */
[----:B----4-:R-:W-:Y:S01]  /*0500*/  @!P0 IMAD.WIDE.U32 R12, R17, 0x4, R12 ;  /* 0x00000004110c8825 */ /* 0x010fe200078e000c */
[----:B------:R-:W3:Y:S03]  /*0510*/  @!P0 S2R R18, SR_CgaCtaId ;  /* 0x0000000000128919 */ /* 0x000ee60000008800 */
[----:B--2---:R-:W-:Y:S02]  /*0520*/  @!P2 STS [R19], R14 ;  /* 0x0000000e1300a388 */ /* 0x004fe40000000800 */
[----:B------:R-:W-:Y:S06]  /*0530*/  BAR.SYNC.DEFER_BLOCKING 0x0 ;  /* 0x0000000000007b1d */ /* 0x000fec0000010000 */
[----:B------:R-:W2:Y:S04]  /*0540*/  @!P0 LDG.E R12, desc[UR8][R12.64] ;  /* 0x000000080c0c8981 */ /* 0x000ea8000c1e1900 */
[----:B------:R-:W2:Y:S01]  /*0550*/  @!P0 LDG.E R16, desc[UR8][R2.64] ;  /* 0x0000000802108981 */ /* 0x000ea2000c1e1900 */
[----:B-1----:R-:W-:-:S04]  /*0560*/  @!P0 MOV R15, 0x400 ;  /* 0x00000400000f8802 */ /* 0x002fc80000000f00 */
[----:B---3--:R-:W-:-:S05]  /*0570*/  @!P0 LEA R18, R18, R15, 0x18 ;  /* 0x0000000f12128211 */ /* 0x008fca00078ec0ff */
[----:B------:R-:W2:Y:S02]  /*0580*/  @!P0 LDS R15, [R18] ;  /* 0x00000000120f8984 */ /* 0x000ea40000000800 */
[----:B--2---:R-:W-:-:S05]  /*0590*/  @!P0 IMAD R15, R12, R15, R16 ;  /* 0x0000000f0c0f8224 */ /* 0x004fca00078e0210 */
[----:B------:R1:W-:Y:S01]  /*05a0*/  @!P0 STG.E desc[UR8][R2.64], R15 ;  /* 0x0000000f02008986 */ /* 0x0003e2000c101908 */
[----:B------:R-:W-:Y:S06]  /*05b0*/  BAR.SYNC.DEFER_BLOCKING 0x0 ;  /* 0x0000000000007b1d */ /* 0x000fec0000010000 */
[----:B------:R-:W2:Y:S01]  /*05c0*/  @!P2 LDG.E R14, desc[UR8][R4.64+0x4] ;  /* 0x00000408040ea981 */ /* 0x000ea2000c1e1900 */
[C---:B------:R-:W-:Y:S02]  /*05d0*/  ISETP.GE.AND P0, PT, R8.reuse, UR10, PT ;  /* 0x0000000a08007c0c */ /* 0x040fe4000bf06270 */
[----:B------:R-:W-:Y:S01]  /*05e0*/  @!P2 MOV R16, 0x400 ;  /* 0x000004000010a802 */ /* 0x000fe20000000f00 */
[----:B------:R-:W3:Y:S01]  /*05f0*/  @!P2 S2R R17, SR_CgaCtaId ;  /* 0x000000000011a919 */ /* 0x000ee20000008800 */
        /* <DEDUP_REMOVED lines=9> */
[----:B-1----:R-:W-:Y:S01]  /*0690*/  @!P0 MOV R15, 0x400 ;  /* 0x00000400000f8802 */ /* 0x002fe20000000f00 */
[----:B------:R-:W-:-:S02]  /*06a0*/  VIADD R10, R10, 0x4 ;  /* 0x000000040a0a7836 */ /* 0x000fc40000000000 */
[----:B------:R-:W-:Y:S01]  /*06b0*/  VIADD R8, R8, 0x4 ;  /* 0x0000000408087836 */ /* 0x000fe20000000000 */
[----:B---3--:R-:W-:Y:S02]  /*06c0*/  @!P0 LEA R18, R18, R15, 0x18 ;  /* 0x0000000f12128211 */ /* 0x008fe400078ec0ff */
[----:B------:R-:W-:-:S03]  /*06d0*/  ISETP.NE.AND P3, PT, R10, RZ, PT ;  /* 0x000000ff0a00720c */ /* 0x000fc60003f65270 */
[----:B------:R-:W2:Y:S02]  /*06e0*/  @!P0 LDS R15, [R18] ;  /* 0x00000000120f8984 */ /* 0x000ea40000000800 */
[----:B--2---:R-:W-:-:S05]  /*06f0*/  @!P0 IMAD R15, R12, R15, R16 ;  /* 0x0000000f0c0f8224 */ /* 0x004fca00078e0210 */
[----:B------:R1:W-:Y:S01]  /*0700*/  @!P0 STG.E desc[UR8][R2.64], R15 ;  /* 0x0000000f02008986 */ /* 0x0003e2000c101908 */
[----:B------:R-:W-:Y:S01]  /*0710*/  BAR.SYNC.DEFER_BLOCKING 0x0 ;  /* 0x0000000000007b1d */ /* 0x000fe20000010000 */
[----:B------:R-:W-:-:S05]  /*0720*/  IADD3 R4, P0, PT, R4, 0x10, RZ ;  /* 0x0000001004047810 */ /* 0x000fca0007f1e0ff */
[----:B------:R-:W-:Y:S01]  /*0730*/  IMAD.X R5, RZ, RZ, R5, P0 ;  /* 0x000000ffff057224 */ /* 0x000fe200000e0605 */
[----:B------:R-:W-:Y:S07]  /*0740*/  @P3 BRA `(.L_x_1) ;  /* 0xfffffff800a83947 */ /* 0x000fee000383ffff */
.L_x_0:
[----:B------:R-:W-:Y:S05]  /*0750*/  @!P1 EXIT ;  /* 0x000000000000994d */ /* 0x000fea0003800000 */
[----:B------:R-:W2:Y:S01]  /*0760*/  LDC.64 R4, c[0x0][0x388] ;  /* 0x0000e200ff047b82 */ /* 0x000ea20000000a00 */
[----:B------:R-:W-:Y:S01]  /*0770*/  IADD3 R6, PT, PT, -R11, R6, R9 ;  /* 0x000000060b067210 */ /* 0x000fe20007ffe109 */
[----:B------:R-:W-:Y:S01]  /*0780*/  IMAD.MOV R8, RZ, RZ, -R7 ;  /* 0x000000ffff087224 */ /* 0x000fe200078e0a07 */
[----:B------:R-:W3:Y:S01]  /*0790*/  LDCU UR5, c[0x0][0x398] ;  /* 0x00007300ff0577ac */ /* 0x000ee20008000800 */
[----:B--2---:R-:W-:-:S04]  /*07a0*/  IMAD.WIDE.U32 R4, R9, 0x4, R4 ;  /* 0x0000000409047825 */ /* 0x004fc800078e0004 */
[----:B------:R-:W-:Y:S02]  /*07b0*/  IMAD.MOV.U32 R11, RZ, RZ, R4 ;  /* 0x000000ffff0b7224 */ /* 0x000fe400078e0004 */
[----:B------:R-:W-:Y:S02]  /*07c0*/  IMAD.MOV.U32 R12, RZ, RZ, R5 ;  /* 0x000000ffff0c7224 */ /* 0x000fe400078e0005 */
[----:B---3--:R-:W-:-:S07]  /*07d0*/  VIADD R9, R6, UR4 ;  /* 0x0000000406097c36 */ /* 0x008fce0008000000 */
.L_x_2:
[----:B------:R-:W-:-:S13]  /*07e0*/  ISETP.NE.AND P1, PT, R0, RZ, PT ;  /* 0x000000ff0000720c */ /* 0x000fda0003f25270 */
[----:B------:R-:W-:Y:S02]  /*07f0*/  @!P1 IMAD.MOV.U32 R6, RZ, RZ, R11 ;  /* 0x000000ffff069224 */ /* 0x000fe400078e000b */
[----:B--2---:R-:W-:-:S05]  /*0800*/  @!P1 IMAD.MOV.U32 R7, RZ, RZ, R12 ;  /* 0x000000ffff079224 */ /* 0x004fca00078e000c */
        /* <DEDUP_REMOVED lines=13> */
[----:B------:R-:W-:Y:S01]  /*08e0*/  @!P0 MOV R7, 0x400 ;  /* 0x0000040000078802 */ /* 0x000fe20000000f00 */
        /* <DEDUP_REMOVED lines=11> */
[----:B------:R-:W-:Y:S05]  /*09a0*/  EXIT ;  /* 0x000000000000794d */ /* 0x000fea0003800000 */
.L_x_3:
[----:B------:R-:W-:-:S00]  /*09b0*/  BRA `(.L_x_3) ;  /* 0xfffffffc00fc7947 */ /* 0x000fc0000383ffff */
[----:B------:R-:W-:-:S00]  /*09c0*/  NOP ;  /* 0x0000000000007918 */ /* 0x000fc00000000000 */
        /* <DEDUP_REMOVED lines=11> */
.L_x_4:


//--------------------- .nv.shared._Z11convolutionPiS_S_ii --------------------------
	.section	.nv.shared._Z11convolutionPiS_S_ii,"aw",@nobits
	.sectionflags	@""
	.align	4
.nv.shared._Z11convolutionPiS_S_ii:
	.zero		1028


//--------------------- .nv.shared.reserved.0     --------------------------
	.section	.nv.shared.reserved.0,"aw",@nobits
	.weak		__nv_reservedSMEM_offset_0_alias
	.size		__nv_reservedSMEM_offset_0_alias, 0, 64
	.other		__nv_reservedSMEM_offset_0_alias,@"STO_CUDA_RESERVED_SHARED STV_DEFAULT"
__nv_reservedSMEM_offset_0_alias:
	.zero		0
	.zero		64


//--------------------- .nv.constant0._Z11convolutionPiS_S_ii --------------------------
	.section	.nv.constant0._Z11convolutionPiS_S_ii,"a",@progbits
	.sectionflags	@""
	.align	4
.nv.constant0._Z11convolutionPiS_S_ii:
	.zero		928


//--------------------- SYMBOLS --------------------------

	.type		.nv.reservedSmem.offset0,@object
	.size		.nv.reservedSmem.offset0,0x4
	.type		.nv.reservedSmem.cap,@object
	.size		.nv.reservedSmem.cap,0x4
